//
// Generated by NVIDIA NVVM Compiler
//
// Compiler Build ID: CL-36424714
// Cuda compilation tools, release 13.0, V13.0.88
// Based on NVVM 20.0.0
//

.version 9.0
.target sm_100
.address_size 64

	// .globl	_Z17findPrimesInRangeyyyP15factor_exponentPi

.visible .entry _Z17findPrimesInRangeyyyP15factor_exponentPi(
	.param .u64 _Z17findPrimesInRangeyyyP15factor_exponentPi_param_0,
	.param .u64 _Z17findPrimesInRangeyyyP15factor_exponentPi_param_1,
	.param .u64 _Z17findPrimesInRangeyyyP15factor_exponentPi_param_2,
	.param .u64 .ptr .align 1 _Z17findPrimesInRangeyyyP15factor_exponentPi_param_3,
	.param .u64 .ptr .align 1 _Z17findPrimesInRangeyyyP15factor_exponentPi_param_4
)
{
	.reg .pred 	%p<17>;
	.reg .b32 	%r<27>;
	.reg .b64 	%rd<55>;

	ld.param.u64 	%rd30, [_Z17findPrimesInRangeyyyP15factor_exponentPi_param_0];
	ld.param.u64 	%rd26, [_Z17findPrimesInRangeyyyP15factor_exponentPi_param_1];
	ld.param.u64 	%rd27, [_Z17findPrimesInRangeyyyP15factor_exponentPi_param_2];
	ld.param.u64 	%rd28, [_Z17findPrimesInRangeyyyP15factor_exponentPi_param_3];
	ld.param.u64 	%rd29, [_Z17findPrimesInRangeyyyP15factor_exponentPi_param_4];
	mov.u32 	%r4, %ctaid.x;
	mov.u32 	%r1, %ntid.x;
	mov.u32 	%r5, %tid.x;
	mad.lo.s32 	%r6, %r4, %r1, %r5;
	mul.wide.u32 	%rd31, %r6, 2;
	add.s64 	%rd47, %rd31, %rd30;
	setp.gt.u64 	%p1, %rd47, %rd26;
	@%p1 bra 	$L__BB0_29;
	mov.u32 	%r7, %nctaid.x;
	mul.lo.s32 	%r8, %r1, %r7;
	mul.wide.u32 	%rd2, %r8, 2;
	cvta.to.global.u64 	%rd3, %rd29;
	cvta.to.global.u64 	%rd4, %rd28;
	cvt.u32.u64 	%r10, %rd27;
$L__BB0_2:
	or.b64  	%rd32, %rd27, %rd47;
	and.b64  	%rd33, %rd32, -4294967296;
	setp.ne.s64 	%p2, %rd33, 0;
	@%p2 bra 	$L__BB0_4;
	cvt.u32.u64 	%r9, %rd47;
	rem.u32 	%r11, %r10, %r9;
	cvt.u64.u32 	%rd48, %r11;
	bra.uni 	$L__BB0_5;
$L__BB0_4:
	rem.u64 	%rd48, %rd27, %rd47;
$L__BB0_5:
	setp.ne.s64 	%p3, %rd48, 0;
	mov.b32 	%r26, 0;
	mov.u64 	%rd49, %rd27;
	@%p3 bra 	$L__BB0_28;
$L__BB0_6:
	add.s32 	%r26, %r26, 1;
	or.b64  	%rd34, %rd49, %rd47;
	and.b64  	%rd35, %rd34, -4294967296;
	setp.ne.s64 	%p4, %rd35, 0;
	@%p4 bra 	$L__BB0_8;
	cvt.u32.u64 	%r13, %rd47;
	cvt.u32.u64 	%r14, %rd49;
	div.u32 	%r15, %r14, %r13;
	cvt.u64.u32 	%rd49, %r15;
	bra.uni 	$L__BB0_9;
$L__BB0_8:
	div.u64 	%rd49, %rd49, %rd47;
$L__BB0_9:
	or.b64  	%rd36, %rd49, %rd47;
	and.b64  	%rd37, %rd36, -4294967296;
	setp.ne.s64 	%p5, %rd37, 0;
	@%p5 bra 	$L__BB0_11;
	cvt.u32.u64 	%r16, %rd47;
	cvt.u32.u64 	%r17, %rd49;
	rem.u32 	%r18, %r17, %r16;
	cvt.u64.u32 	%rd51, %r18;
	bra.uni 	$L__BB0_12;
$L__BB0_11:
	rem.u64 	%rd51, %rd49, %rd47;
$L__BB0_12:
	setp.eq.s64 	%p6, %rd51, 0;
	@%p6 bra 	$L__BB0_6;
	setp.lt.u64 	%p7, %rd47, 2;
	@%p7 bra 	$L__BB0_28;
	setp.lt.u64 	%p8, %rd47, 4;
	@%p8 bra 	$L__BB0_27;
	mul.lo.s64 	%rd38, %rd47, -6148914691236517205;
	setp.lt.u64 	%p9, %rd38, 6148914691236517206;
	@%p9 bra 	$L__BB0_28;
	setp.lt.u64 	%p10, %rd47, 25;
	@%p10 bra 	$L__BB0_27;
	mov.b64 	%rd52, 5;
	cvt.u32.u64 	%r20, %rd47;
	bra.uni 	$L__BB0_19;
$L__BB0_18:
	add.s64 	%rd52, %rd52, 6;
	mul.lo.s64 	%rd44, %rd52, %rd52;
	setp.gt.u64 	%p15, %rd44, %rd47;
	@%p15 bra 	$L__BB0_27;
$L__BB0_19:
	or.b64  	%rd40, %rd47, %rd52;
	and.b64  	%rd41, %rd40, -4294967296;
	setp.ne.s64 	%p11, %rd41, 0;
	@%p11 bra 	$L__BB0_21;
	cvt.u32.u64 	%r19, %rd52;
	rem.u32 	%r21, %r20, %r19;
	cvt.u64.u32 	%rd53, %r21;
	bra.uni 	$L__BB0_22;
$L__BB0_21:
	rem.u64 	%rd53, %rd47, %rd52;
$L__BB0_22:
	setp.eq.s64 	%p12, %rd53, 0;
	@%p12 bra 	$L__BB0_28;
	add.s64 	%rd21, %rd52, 2;
	or.b64  	%rd42, %rd47, %rd21;
	and.b64  	%rd43, %rd42, -4294967296;
	setp.ne.s64 	%p13, %rd43, 0;
	@%p13 bra 	$L__BB0_25;
	cvt.u32.u64 	%r22, %rd21;
	rem.u32 	%r24, %r20, %r22;
	cvt.u64.u32 	%rd54, %r24;
	bra.uni 	$L__BB0_26;
$L__BB0_25:
	rem.u64 	%rd54, %rd47, %rd21;
$L__BB0_26:
	setp.eq.s64 	%p14, %rd54, 0;
	@%p14 bra 	$L__BB0_28;
	bra.uni 	$L__BB0_18;
$L__BB0_27:
	atom.global.add.u32 	%r25, [%rd3], 1;
	mul.wide.s32 	%rd45, %r25, 16;
	add.s64 	%rd46, %rd4, %rd45;
	st.global.u64 	[%rd46], %rd47;
	st.global.u32 	[%rd46+8], %r26;
$L__BB0_28:
	add.s64 	%rd47, %rd47, %rd2;
	setp.le.u64 	%p16, %rd47, %rd26;
	@%p16 bra 	$L__BB0_2;
$L__BB0_29:
	ret;

}


// ===== COMPILED SASS (sm_100) =====

	.target	sm_100

	.elftype	@"ET_EXEC"


//--------------------- .note.nv.tkinfo           --------------------------
	.section	.note.nv.tkinfo,"",@"SHT_NOTE"
	.sectionflags	@"SHF_NOTE_NV_TKINFO"
	.tkinfo
        /*0018*/ 	.word	0x00000002
        /*0030*/ 	.string	""
        /*0030*/ 	.string	"ptxas"
        /*0030*/ 	.string	"Cuda compilation tools, release 13.0, V13.0.88"
        /*0030*/ 	.string	"Build cuda_13.0.r13.0/compiler.36424714_0"
        /*0030*/ 	.string	"-arch sm_100 -m 64 "



//--------------------- .note.nv.cuinfo           --------------------------
	.section	.note.nv.cuinfo,"",@"SHT_NOTE"
	.sectionflags	@"SHF_NOTE_NV_CUINFO"
        /*0018*/ 	.short	0x0002
        /*001a*/ 	.short	0x0064
        /*001c*/ 	.short	0x0082
	.zero		2


//--------------------- .nv.info                  --------------------------
	.section	.nv.info,"",@"SHT_CUDA_INFO"
	.align	4


	//----- nvinfo : EIATTR_REGCOUNT
	.align		4
        /*0000*/ 	.byte	0x04, 0x2f
        /*0002*/ 	.short	(.L_1 - .L_0)
	.align		4
.L_0:
        /*0004*/ 	.word	index@(_Z17findPrimesInRangeyyyP15factor_exponentPi)
        /*0008*/ 	.word	0x00000018


	//----- nvinfo : EIATTR_FRAME_SIZE
	.align		4
.L_1:
        /*000c*/ 	.byte	0x04, 0x11
        /*000e*/ 	.short	(.L_3 - .L_2)
	.align		4
.L_2:
        /*0010*/ 	.word	index@($__internal_1_$__cuda_sm20_rem_u64)
        /*0014*/ 	.word	0x00000000


	//----- nvinfo : EIATTR_FRAME_SIZE
	.align		4
.L_3:
        /*0018*/ 	.byte	0x04, 0x11
        /*001a*/ 	.short	(.L_5 - .L_4)
	.align		4
.L_4:
        /*001c*/ 	.word	index@($__internal_0_$__cuda_sm20_div_u64)
        /*0020*/ 	.word	0x00000000


	//----- nvinfo : EIATTR_FRAME_SIZE
	.align		4
.L_5:
        /*0024*/ 	.byte	0x04, 0x11
        /*0026*/ 	.short	(.L_7 - .L_6)
	.align		4
.L_6:
        /*0028*/ 	.word	index@(_Z17findPrimesInRangeyyyP15factor_exponentPi)
        /*002c*/ 	.word	0x00000000


	//----- nvinfo : EIATTR_MIN_STACK_SIZE
	.align		4
.L_7:
        /*0030*/ 	.byte	0x04, 0x12
        /*0032*/ 	.short	(.L_9 - .L_8)
	.align		4
.L_8:
        /*0034*/ 	.word	index@(_Z17findPrimesInRangeyyyP15factor_exponentPi)
        /*0038*/ 	.word	0x00000000
.L_9:


//--------------------- .nv.compat                --------------------------
	.section	.nv.compat,"",@"SHT_CUDA_COMPAT_INFO"
	.align	4
        /*0000*/ 	.byte	0x02, 0x09, 0x00, 0x00, 0x02, 0x02, 0x01, 0x00, 0x02, 0x05, 0x05, 0x00, 0x03, 0x07, 0x01, 0x01
        /*0010*/ 	.byte	0x02, 0x03, 0x00, 0x00, 0x02, 0x06, 0x01, 0x00, 0x04, 0x0b, 0x08, 0x00, 0x09, 0x00, 0x00, 0x00
        /*0020*/ 	.byte	0x00, 0x00, 0x00, 0x00


//--------------------- .nv.info._Z17findPrimesInRangeyyyP15factor_exponentPi --------------------------
	.section	.nv.info._Z17findPrimesInRangeyyyP15factor_exponentPi,"",@"SHT_CUDA_INFO"
	.sectionflags	@""
	.align	4


	//----- nvinfo : EIATTR_CUDA_API_VERSION
	.align		4
        /*0000*/ 	.byte	0x04, 0x37
        /*0002*/ 	.short	(.L_11 - .L_10)
.L_10:
        /*0004*/ 	.word	0x00000082


	//----- nvinfo : EIATTR_KPARAM_INFO
	.align		4
.L_11:
        /*0008*/ 	.byte	0x04, 0x17
        /*000a*/ 	.short	(.L_13 - .L_12)
.L_12:
        /*000c*/ 	.word	0x00000000
        /*0010*/ 	.short	0x0004
        /*0012*/ 	.short	0x0020
        /*0014*/ 	.byte	0x00, 0xf5, 0x21, 0x00


	//----- nvinfo : EIATTR_KPARAM_INFO
	.align		4
.L_13:
        /*0018*/ 	.byte	0x04, 0x17
        /*001a*/ 	.short	(.L_15 - .L_14)
.L_14:
        /*001c*/ 	.word	0x00000000
        /*0020*/ 	.short	0x0003
        /*0022*/ 	.short	0x0018
        /*0024*/ 	.byte	0x00, 0xf5, 0x21, 0x00


	//----- nvinfo : EIATTR_KPARAM_INFO
	.align		4
.L_15:
        /*0028*/ 	.byte	0x04, 0x17
        /*002a*/ 	.short	(.L_17 - .L_16)
.L_16:
        /*002c*/ 	.word	0x00000000
        /*0030*/ 	.short	0x0002
        /*0032*/ 	.short	0x0010
        /*0034*/ 	.byte	0x00, 0xf0, 0x21, 0x00


	//----- nvinfo : EIATTR_KPARAM_INFO
	.align		4
.L_17:
        /*0038*/ 	.byte	0x04, 0x17
        /*003a*/ 	.short	(.L_19 - .L_18)
.L_18:
        /*003c*/ 	.word	0x00000000
        /*0040*/ 	.short	0x0001
        /*0042*/ 	.short	0x0008
        /*0044*/ 	.byte	0x00, 0xf0, 0x21, 0x00


	//----- nvinfo : EIATTR_KPARAM_INFO
	.align		4
.L_19:
        /*0048*/ 	.byte	0x04, 0x17
        /*004a*/ 	.short	(.L_21 - .L_20)
.L_20:
        /*004c*/ 	.word	0x00000000
        /*0050*/ 	.short	0x0000
        /*0052*/ 	.short	0x0000
        /*0054*/ 	.byte	0x00, 0xf0, 0x21, 0x00


	//----- nvinfo : EIATTR_SPARSE_MMA_MASK
	.align		4
.L_21:
        /*0058*/ 	.byte	0x03, 0x50
        /*005a*/ 	.short	0x0000


	//----- nvinfo : EIATTR_MAXREG_COUNT
	.align		4
        /*005c*/ 	.byte	0x03, 0x1b
        /*005e*/ 	.short	0x00ff


	//----- nvinfo : EIATTR_MERCURY_ISA_VERSION
	.align		4
        /*0060*/ 	.byte	0x03, 0x5f
        /*0062*/ 	.short	0x0101


	//----- nvinfo : EIATTR_INT_WARP_WIDE_INSTR_OFFSETS
	.align		4
        /*0064*/ 	.byte	0x04, 0x31
        /*0066*/ 	.short	(.L_23 - .L_22)


	//   ....[0]....
.L_22:
        /*0068*/ 	.word	0x00000d80


	//   ....[1]....
        /*006c*/ 	.word	0x00000e20


	//----- nvinfo : EIATTR_VRC_CTA_INIT_COUNT
	.align		4
.L_23:
        /*0070*/ 	.byte	0x02, 0x4a
	.zero		1
	.zero		1


	//----- nvinfo : EIATTR_EXIT_INSTR_OFFSETS
	.align		4
        /*0074*/ 	.byte	0x04, 0x1c
        /*0076*/ 	.short	(.L_25 - .L_24)


	//   ....[0]....
.L_24:
        /*0078*/ 	.word	0x000000a0


	//   ....[1]....
        /*007c*/ 	.word	0x00000ed0


	//----- nvinfo : EIATTR_CRS_STACK_SIZE
	.align		4
.L_25:
        /*0080*/ 	.byte	0x04, 0x1e
        /*0082*/ 	.short	(.L_27 - .L_26)
.L_26:
        /*0084*/ 	.word	0x00000000


	//----- nvinfo : EIATTR_CBANK_PARAM_SIZE
	.align		4
.L_27:
        /*0088*/ 	.byte	0x03, 0x19
        /*008a*/ 	.short	0x0028


	//----- nvinfo : EIATTR_PARAM_CBANK
	.align		4
        /*008c*/ 	.byte	0x04, 0x0a
        /*008e*/ 	.short	(.L_29 - .L_28)
	.align		4
.L_28:
        /*0090*/ 	.word	index@(.nv.constant0._Z17findPrimesInRangeyyyP15factor_exponentPi)
        /*0094*/ 	.short	0x0380
        /*0096*/ 	.short	0x0028


	//----- nvinfo : EIATTR_SW_WAR
	.align		4
.L_29:
        /*0098*/ 	.byte	0x04, 0x36
        /*009a*/ 	.short	(.L_31 - .L_30)
.L_30:
        /*009c*/ 	.word	0x00000008
.L_31:


//--------------------- .nv.callgraph             --------------------------
	.section	.nv.callgraph,"",@"SHT_CUDA_CALLGRAPH"
	.align	4
	.sectionentsize	8
	.align		4
        /*0000*/ 	.word	0x00000000
	.align		4
        /*0004*/ 	.word	0xffffffff
	.align		4
        /*0008*/ 	.word	0x00000000
	.align		4
        /*000c*/ 	.word	0xfffffffe
	.align		4
        /*0010*/ 	.word	0x00000000
	.align		4
        /*0014*/ 	.word	0xfffffffd
	.align		4
        /*0018*/ 	.word	0x00000000
	.align		4
        /*001c*/ 	.word	0xfffffffc


//--------------------- .text._Z17findPrimesInRangeyyyP15factor_exponentPi --------------------------
	.section	.text._Z17findPrimesInRangeyyyP15factor_exponentPi,"ax",@progbits
	.align	128
        .global         _Z17findPrimesInRangeyyyP15factor_exponentPi
        .type           _Z17findPrimesInRangeyyyP15factor_exponentPi,@function
        .size           _Z17findPrimesInRangeyyyP15factor_exponentPi,(.L_x_24 - _Z17findPrimesInRangeyyyP15factor_exponentPi)
        .other          _Z17findPrimesInRangeyyyP15factor_exponentPi,@"STO_CUDA_ENTRY STV_DEFAULT"
_Z17findPrimesInRangeyyyP15factor_exponentPi:
.text._Z17findPrimesInRangeyyyP15factor_exponentPi:
[----:B------:R-:W-:Y:S01]  /*0000*/  LDC R1, c[0x0][0x37c] ;  /* 0x0000df00ff017b82 */ /* 0x000fe20000000800 */
[----:B------:R-:W0:Y:S07]  /*0010*/  S2R R3, SR_TID.X ;  /* 0x0000000000037919 */ /* 0x000e2e0000002100 */
[----:B------:R-:W0:Y:S01]  /*0020*/  S2UR UR4, SR_CTAID.X ;  /* 0x00000000000479c3 */ /* 0x000e220000002500 */
[----:B------:R-:W1:Y:S07]  /*0030*/  LDCU.64 UR6, c[0x0][0x388] ;  /* 0x00007100ff0677ac */ /* 0x000e6e0008000a00 */
[----:B------:R-:W0:Y:S08]  /*0040*/  LDC R6, c[0x0][0x360] ;  /* 0x0000d800ff067b82 */ /* 0x000e300000000800 */
[----:B------:R-:W2:Y:S01]  /*0050*/  LDC.64 R8, c[0x0][0x380] ;  /* 0x0000e000ff087b82 */ /* 0x000ea20000000a00 */
[----:B0-----:R-:W-:-:S04]  /*0060*/  IMAD R3, R6, UR4, R3 ;  /* 0x0000000406037c24 */ /* 0x001fc8000f8e0203 */
[----:B--2---:R-:W-:-:S03]  /*0070*/  IMAD.WIDE.U32 R8, R3, 0x2, R8 ;  /* 0x0000000203087825 */ /* 0x004fc600078e0008 */
[----:B-1----:R-:W-:-:S04]  /*0080*/  ISETP.GT.U32.AND P0, PT, R8, UR6, PT ;  /* 0x0000000608007c0c */ /* 0x002fc8000bf04070 */
[----:B------:R-:W-:-:S13]  /*0090*/  ISETP.GT.U32.AND.EX P0, PT, R9, UR7, PT, P0 ;  /* 0x0000000709007c0c */ /* 0x000fda000bf04100 */
[----:B------:R-:W-:Y:S05]  /*00a0*/  @P0 EXIT ;  /* 0x000000000000094d */ /* 0x000fea0003800000 */
[----:B------:R-:W0:Y:S01]  /*00b0*/  LDCU UR4, c[0x0][0x370] ;  /* 0x00006e00ff0477ac */ /* 0x000e220008000800 */
[----:B------:R-:W1:Y:S01]  /*00c0*/  LDCU.64 UR6, c[0x0][0x358] ;  /* 0x00006b00ff0677ac */ /* 0x000e620008000a00 */
[----:B0-----:R-:W-:-:S07]  /*00d0*/  IMAD R6, R6, UR4, RZ ;  /* 0x0000000406067c24 */ /* 0x001fce000f8e02ff */
.L_x_21:
[----:B------:R-:W-:Y:S05]  /*00e0*/  YIELD ;  /* 0x0000000000007946 */ /* 0x000fea0003800000 */
[----:B------:R-:W0:Y:S01]  /*00f0*/  LDCU UR4, c[0x0][0x394] ;  /* 0x00007280ff0477ac */ /* 0x000e220008000800 */
[----:B------:R-:W-:Y:S01]  /*0100*/  BSSY.RECONVERGENT B0, `(.L_x_0) ;  /* 0x0000022000007945 */ /* 0x000fe20003800200 */
[----:B0-----:R-:W-:-:S04]  /*0110*/  LOP3.LUT R0, R9, UR4, RZ, 0xfc, !PT ;  /* 0x0000000409007c12 */ /* 0x001fc8000f8efcff */
[----:B------:R-:W-:-:S13]  /*0120*/  ISETP.NE.U32.AND P0, PT, R0, RZ, PT ;  /* 0x000000ff0000720c */ /* 0x000fda0003f05070 */
[----:B------:R-:W-:Y:S05]  /*0130*/  @P0 BRA `(.L_x_1) ;  /* 0x0000000000540947 */ /* 0x000fea0003800000 */
[----:B------:R-:W0:Y:S01]  /*0140*/  I2F.U32.RP R0, R8 ;  /* 0x0000000800007306 */ /* 0x000e220000209000 */
[----:B------:R-:W2:Y:S01]  /*0150*/  LDCU UR4, c[0x0][0x390] ;  /* 0x00007200ff0477ac */ /* 0x000ea20008000800 */
[----:B------:R-:W-:-:S06]  /*0160*/  ISETP.NE.U32.AND P1, PT, R8, RZ, PT ;  /* 0x000000ff0800720c */ /* 0x000fcc0003f25070 */
[----:B0-----:R-:W0:Y:S02]  /*0170*/  MUFU.RCP R0, R0 ;  /* 0x0000000000007308 */ /* 0x001e240000001000 */
[----:B0-----:R-:W-:-:S06]  /*0180*/  VIADD R2, R0, 0xffffffe ;  /* 0x0ffffffe00027836 */ /* 0x001fcc0000000000 */
[----:B------:R0:W3:Y:S02]  /*0190*/  F2I.FTZ.U32.TRUNC.NTZ R3, R2 ;  /* 0x0000000200037305 */ /* 0x0000e4000021f000 */
[----:B0-----:R-:W-:Y:S02]  /*01a0*/  IMAD.MOV.U32 R2, RZ, RZ, RZ ;  /* 0x000000ffff027224 */ /* 0x001fe400078e00ff */
[----:B---3--:R-:W-:-:S04]  /*01b0*/  IMAD.MOV R5, RZ, RZ, -R3 ;  /* 0x000000ffff057224 */ /* 0x008fc800078e0a03 */
[----:B------:R-:W-:-:S04]  /*01c0*/  IMAD R5, R5, R8, RZ ;  /* 0x0000000805057224 */ /* 0x000fc800078e02ff */
[----:B------:R-:W-:-:S06]  /*01d0*/  IMAD.HI.U32 R3, R3, R5, R2 ;  /* 0x0000000503037227 */ /* 0x000fcc00078e0002 */
[----:B--2---:R-:W-:-:S05]  /*01e0*/  IMAD.HI.U32 R3, R3, UR4, RZ ;  /* 0x0000000403037c27 */ /* 0x004fca000f8e00ff */
[----:B------:R-:W-:-:S05]  /*01f0*/  IADD3 R3, PT, PT, -R3, RZ, RZ ;  /* 0x000000ff03037210 */ /* 0x000fca0007ffe1ff */
[----:B------:R-:W-:-:S05]  /*0200*/  IMAD R3, R8, R3, UR4 ;  /* 0x0000000408037e24 */ /* 0x000fca000f8e0203 */
[----:B------:R-:W-:-:S13]  /*0210*/  ISETP.GE.U32.AND P0, PT, R3, R8, PT ;  /* 0x000000080300720c */ /* 0x000fda0003f06070 */
[----:B------:R-:W-:-:S05]  /*0220*/  @P0 IMAD.IADD R3, R3, 0x1, -R8 ;  /* 0x0000000103030824 */ /* 0x000fca00078e0a08 */
[----:B------:R-:W-:-:S13]  /*0230*/  ISETP.GE.U32.AND P0, PT, R3, R8, PT ;  /* 0x000000080300720c */ /* 0x000fda0003f06070 */
[----:B------:R-:W-:Y:S01]  /*0240*/  @P0 IMAD.IADD R3, R3, 0x1, -R8 ;  /* 0x0000000103030824 */ /* 0x000fe200078e0a08 */
[----:B------:R-:W-:-:S04]  /*0250*/  @!P1 LOP3.LUT R3, RZ, R8, RZ, 0x33, !PT ;  /* 0x00000008ff039212 */ /* 0x000fc800078e33ff */
[----:B------:R-:W-:-:S04]  /*0260*/  ISETP.NE.U32.AND P0, PT, R3, RZ, PT ;  /* 0x000000ff0300720c */ /* 0x000fc80003f05070 */
[----:B------:R-:W-:Y:S01]  /*0270*/  ISETP.NE.AND.EX P0, PT, RZ, RZ, PT, P0 ;  /* 0x000000ffff00720c */ /* 0x000fe20003f05300 */
[----:B------:R-:W-:-:S12]  /*0280*/  BRA `(.L_x_2) ;  /* 0x0000000000247947 */ /* 0x000fd80003800000 */
.L_x_1:
[----:B------:R-:W0:Y:S01]  /*0290*/  LDCU.64 UR4, c[0x0][0x390] ;  /* 0x00007200ff0477ac */ /* 0x000e220008000a00 */
[----:B------:R-:W-:Y:S01]  /*02a0*/  IMAD.MOV.U32 R13, RZ, RZ, R8 ;  /* 0x000000ffff0d7224 */ /* 0x000fe200078e0008 */
[----:B------:R-:W-:Y:S01]  /*02b0*/  MOV R10, 0x300 ;  /* 0x00000300000a7802 */ /* 0x000fe20000000f00 */
[----:B------:R-:W-:Y:S01]  /*02c0*/  IMAD.MOV.U32 R11, RZ, RZ, R9 ;  /* 0x000000ffff0b7224 */ /* 0x000fe200078e0009 */
[----:B0-----:R-:W-:Y:S01]  /*02d0*/  MOV R7, UR4 ;  /* 0x0000000400077c02 */ /* 0x001fe20008000f00 */
[----:B------:R-:W-:-:S07]  /*02e0*/  IMAD.U32 R12, RZ, RZ, UR5 ;  /* 0x00000005ff0c7e24 */ /* 0x000fce000f8e00ff */
[----:B-1----:R-:W-:Y:S05]  /*02f0*/  CALL.REL.NOINC `($__internal_1_$__cuda_sm20_rem_u64) ;  /* 0x00000010000c7944 */ /* 0x002fea0003c00000 */
[----:B------:R-:W-:-:S04]  /*0300*/  ISETP.NE.U32.AND P0, PT, R2, RZ, PT ;  /* 0x000000ff0200720c */ /* 0x000fc80003f05070 */
[----:B------:R-:W-:-:S13]  /*0310*/  ISETP.NE.AND.EX P0, PT, R3, RZ, PT, P0 ;  /* 0x000000ff0300720c */ /* 0x000fda0003f05300 */
.L_x_2:
[----:B-1----:R-:W-:Y:S05]  /*0320*/  BSYNC.RECONVERGENT B0 ;  /* 0x0000000000007941 */ /* 0x002fea0003800200 */
.L_x_0:
[----:B------:R-:W-:Y:S04]  /*0330*/  BSSY.RECONVERGENT B0, `(.L_x_3) ;  /* 0x00000b4000007945 */ /* 0x000fe80003800200 */
[----:B------:R-:W-:Y:S05]  /*0340*/  @P0 BRA `(.L_x_4) ;  /* 0x0000000800c80947 */ /* 0x000fea0003800000 */
[----:B------:R-:W0:Y:S01]  /*0350*/  LDCU.64 UR4, c[0x0][0x390] ;  /* 0x00007200ff0477ac */ /* 0x000e220008000a00 */
[----:B------:R-:W-:Y:S01]  /*0360*/  BSSY.RECONVERGENT B1, `(.L_x_5) ;  /* 0x0000041000017945 */ /* 0x000fe20003800200 */
[----:B------:R-:W-:Y:S01]  /*0370*/  IMAD.MOV.U32 R0, RZ, RZ, RZ ;  /* 0x000000ffff007224 */ /* 0x000fe200078e00ff */
[----:B0-----:R-:W-:Y:S01]  /*0380*/  MOV R7, UR4 ;  /* 0x0000000400077c02 */ /* 0x001fe20008000f00 */
[----:B------:R-:W-:-:S07]  /*0390*/  IMAD.U32 R12, RZ, RZ, UR5 ;  /* 0x00000005ff0c7e24 */ /* 0x000fce000f8e00ff */
.L_x_12:
[----:B------:R-:W-:Y:S01]  /*03a0*/  LOP3.LUT R2, R12, R9, RZ, 0xfc, !PT ;  /* 0x000000090c027212 */ /* 0x000fe200078efcff */
[----:B------:R-:W-:Y:S01]  /*03b0*/  BSSY.RECONVERGENT B2, `(.L_x_6) ;  /* 0x000001b000027945 */ /* 0x000fe20003800200 */
[----:B------:R-:W-:Y:S02]  /*03c0*/  VIADD R0, R0, 0x1 ;  /* 0x0000000100007836 */ /* 0x000fe40000000000 */
[----:B------:R-:W-:-:S13]  /*03d0*/  ISETP.NE.U32.AND P0, PT, R2, RZ, PT ;  /* 0x000000ff0200720c */ /* 0x000fda0003f05070 */
[----:B------:R-:W-:Y:S05]  /*03e0*/  @P0 BRA `(.L_x_7) ;  /* 0x0000000000540947 */ /* 0x000fea0003800000 */
[----:B------:R-:W0:Y:S01]  /*03f0*/  I2F.U32.RP R4, R8 ;  /* 0x0000000800047306 */ /* 0x000e220000209000 */
[----:B------:R-:W-:Y:S01]  /*0400*/  IMAD.MOV.U32 R2, RZ, RZ, RZ ;  /* 0x000000ffff027224 */ /* 0x000fe200078e00ff */
[----:B------:R-:W-:Y:S01]  /*0410*/  ISETP.NE.U32.AND P2, PT, R8, RZ, PT ;  /* 0x000000ff0800720c */ /* 0x000fe20003f45070 */
[----:B------:R-:W-:-:S05]  /*0420*/  IMAD.MOV.U32 R12, RZ, RZ, RZ ;  /* 0x000000ffff0c7224 */ /* 0x000fca00078e00ff */
[----:B0-----:R-:W0:Y:S02]  /*0430*/  MUFU.RCP R4, R4 ;  /* 0x0000000400047308 */ /* 0x001e240000001000 */
[----:B0-----:R-:W-:-:S06]  /*0440*/  VIADD R5, R4, 0xffffffe ;  /* 0x0ffffffe04057836 */ /* 0x001fcc0000000000 */
[----:B------:R-:W0:Y:S02]  /*0450*/  F2I.FTZ.U32.TRUNC.NTZ R3, R5 ;  /* 0x0000000500037305 */ /* 0x000e24000021f000 */
[----:B0-----:R-:W-:-:S05]  /*0460*/  IADD3 R11, PT, PT, RZ, -R3, RZ ;  /* 0x80000003ff0b7210 */ /* 0x001fca0007ffe0ff */
[----:B------:R-:W-:-:S04]  /*0470*/  IMAD R11, R11, R8, RZ ;  /* 0x000000080b0b7224 */ /* 0x000fc800078e02ff */
[----:B------:R-:W-:-:S06]  /*0480*/  IMAD.HI.U32 R2, R3, R11, R2 ;  /* 0x0000000b03027227 */ /* 0x000fcc00078e0002 */
[----:B------:R-:W-:-:S04]  /*0490*/  IMAD.HI.U32 R2, R2, R7, RZ ;  /* 0x0000000702027227 */ /* 0x000fc800078e00ff */
[----:B------:R-:W-:-:S04]  /*04a0*/  IMAD.MOV R3, RZ, RZ, -R2 ;  /* 0x000000ffff037224 */ /* 0x000fc800078e0a02 */
[----:B------:R-:W-:-:S05]  /*04b0*/  IMAD R3, R8, R3, R7 ;  /* 0x0000000308037224 */ /* 0x000fca00078e0207 */
[----:B------:R-:W-:-:S13]  /*04c0*/  ISETP.GE.U32.AND P0, PT, R3, R8, PT ;  /* 0x000000080300720c */ /* 0x000fda0003f06070 */
[----:B------:R-:W-:Y:S01]  /*04d0*/  @P0 IMAD.IADD R3, R3, 0x1, -R8 ;  /* 0x0000000103030824 */ /* 0x000fe200078e0a08 */
[----:B------:R-:W-:-:S04]  /*04e0*/  @P0 IADD3 R2, PT, PT, R2, 0x1, RZ ;  /* 0x0000000102020810 */ /* 0x000fc80007ffe0ff */
[----:B------:R-:W-:-:S13]  /*04f0*/  ISETP.GE.U32.AND P1, PT, R3, R8, PT ;  /* 0x000000080300720c */ /* 0x000fda0003f26070 */
[----:B------:R-:W-:Y:S01]  /*0500*/  @P1 VIADD R2, R2, 0x1 ;  /* 0x0000000102021836 */ /* 0x000fe20000000000 */
[----:B------:R-:W-:-:S05]  /*0510*/  @!P2 LOP3.LUT R2, RZ, R8, RZ, 0x33, !PT ;  /* 0x00000008ff02a212 */ /* 0x000fca00078e33ff */
[----:B------:R-:W-:Y:S01]  /*0520*/  IMAD.MOV.U32 R7, RZ, RZ, R2 ;  /* 0x000000ffff077224 */ /* 0x000fe200078e0002 */
[----:B------:R-:W-:Y:S06]  /*0530*/  BRA `(.L_x_8) ;  /* 0x0000000000087947 */ /* 0x000fec0003800000 */
.L_x_7:
[----:B------:R-:W-:-:S07]  /*0540*/  MOV R2, 0x560 ;  /* 0x0000056000027802 */ /* 0x000fce0000000f00 */
[----:B------:R-:W-:Y:S05]  /*0550*/  CALL.REL.NOINC `($__internal_0_$__cuda_sm20_div_u64) ;  /* 0x0000000800607944 */ /* 0x000fea0003c00000 */
.L_x_8:
[----:B------:R-:W-:Y:S05]  /*0560*/  BSYNC.RECONVERGENT B2 ;  /* 0x0000000000027941 */ /* 0x000fea0003800200 */
.L_x_6:
[----:B------:R-:W-:Y:S01]  /*0570*/  LOP3.LUT R2, R12, R9, RZ, 0xfc, !PT ;  /* 0x000000090c027212 */ /* 0x000fe200078efcff */
[----:B------:R-:W-:Y:S03]  /*0580*/  BSSY.RECONVERGENT B2, `(.L_x_9) ;  /* 0x000001d000027945 */ /* 0x000fe60003800200 */
[----:B------:R-:W-:-:S13]  /*0590*/  ISETP.NE.U32.AND P0, PT, R2, RZ, PT ;  /* 0x000000ff0200720c */ /* 0x000fda0003f05070 */
[----:B------:R-:W-:Y:S05]  /*05a0*/  @P0 BRA `(.L_x_10) ;  /* 0x0000000000500947 */ /* 0x000fea0003800000 */
[----:B------:R-:W0:Y:S01]  /*05b0*/  I2F.U32.RP R4, R8 ;  /* 0x0000000800047306 */ /* 0x000e220000209000 */
[----:B------:R-:W-:Y:S01]  /*05c0*/  IMAD.MOV.U32 R2, RZ, RZ, RZ ;  /* 0x000000ffff027224 */ /* 0x000fe200078e00ff */
[----:B------:R-:W-:-:S06]  /*05d0*/  ISETP.NE.U32.AND P1, PT, R8, RZ, PT ;  /* 0x000000ff0800720c */ /* 0x000fcc0003f25070 */
[----:B0-----:R-:W0:Y:S02]  /*05e0*/  MUFU.RCP R4, R4 ;  /* 0x0000000400047308 */ /* 0x001e240000001000 */
[----:B0-----:R-:W-:-:S06]  /*05f0*/  IADD3 R5, PT, PT, R4, 0xffffffe, RZ ;  /* 0x0ffffffe04057810 */ /* 0x001fcc0007ffe0ff */
[----:B------:R-:W0:Y:S02]  /*0600*/  F2I.FTZ.U32.TRUNC.NTZ R3, R5 ;  /* 0x0000000500037305 */ /* 0x000e24000021f000 */
[----:B0-----:R-:W-:-:S04]  /*0610*/  IMAD.MOV R11, RZ, RZ, -R3 ;  /* 0x000000ffff0b7224 */ /* 0x001fc800078e0a03 */
[----:B------:R-:W-:-:S04]  /*0620*/  IMAD R11, R11, R8, RZ ;  /* 0x000000080b0b7224 */ /* 0x000fc800078e02ff */
[----:B------:R-:W-:-:S06]  /*0630*/  IMAD.HI.U32 R2, R3, R11, R2 ;  /* 0x0000000b03027227 */ /* 0x000fcc00078e0002 */
[----:B------:R-:W-:-:S04]  /*0640*/  IMAD.HI.U32 R2, R2, R7, RZ ;  /* 0x0000000702027227 */ /* 0x000fc800078e00ff */
[----:B------:R-:W-:-:S04]  /*0650*/  IMAD.MOV R2, RZ, RZ, -R2 ;  /* 0x000000ffff027224 */ /* 0x000fc800078e0a02 */
[----:B------:R-:W-:-:S05]  /*0660*/  IMAD R3, R8, R2, R7 ;  /* 0x0000000208037224 */ /* 0x000fca00078e0207 */
[----:B------:R-:W-:-:S13]  /*0670*/  ISETP.GE.U32.AND P0, PT, R3, R8, PT ;  /* 0x000000080300720c */ /* 0x000fda0003f06070 */
[----:B------:R-:W-:-:S04]  /*0680*/  @P0 IADD3 R3, PT, PT, R3, -R8, RZ ;  /* 0x8000000803030210 */ /* 0x000fc80007ffe0ff */
[----:B------:R-:W-:-:S13]  /*0690*/  ISETP.GE.U32.AND P0, PT, R3, R8, PT ;  /* 0x000000080300720c */ /* 0x000fda0003f06070 */
[----:B------:R-:W-:Y:S01]  /*06a0*/  @P0 IMAD.IADD R3, R3, 0x1, -R8 ;  /* 0x0000000103030824 */ /* 0x000fe200078e0a08 */
[----:B------:R-:W-:-:S04]  /*06b0*/  @!P1 LOP3.LUT R3, RZ, R8, RZ, 0x33, !PT ;  /* 0x00000008ff039212 */ /* 0x000fc800078e33ff */
[----:B------:R-:W-:-:S04]  /*06c0*/  ISETP.NE.U32.AND P0, PT, R3, RZ, PT ;  /* 0x000000ff0300720c */ /* 0x000fc80003f05070 */
[----:B------:R-:W-:Y:S01]  /*06d0*/  ISETP.NE.AND.EX P0, PT, RZ, RZ, PT, P0 ;  /* 0x000000ffff00720c */ /* 0x000fe20003f05300 */
[----:B------:R-:W-:-:S12]  /*06e0*/  BRA `(.L_x_11) ;  /* 0x0000000000187947 */ /* 0x000fd80003800000 */
.L_x_10:
[----:B------:R-:W-:Y:S01]  /*06f0*/  IMAD.MOV.U32 R13, RZ, RZ, R8 ;  /* 0x000000ffff0d7224 */ /* 0x000fe200078e0008 */
[----:B------:R-:W-:Y:S01]  /*0700*/  MOV R10, 0x730 ;  /* 0x00000730000a7802 */ /* 0x000fe20000000f00 */
[----:B------:R-:W-:-:S07]  /*0710*/  IMAD.MOV.U32 R11, RZ, RZ, R9 ;  /* 0x000000ffff0b7224 */ /* 0x000fce00078e0009 */
[----:B------:R-:W-:Y:S05]  /*0720*/  CALL.REL.NOINC `($__internal_1_$__cuda_sm20_rem_u64) ;  /* 0x0000000c00007944 */ /* 0x000fea0003c00000 */
[----:B------:R-:W-:-:S04]  /*0730*/  ISETP.NE.U32.AND P0, PT, R2, RZ, PT ;  /* 0x000000ff0200720c */ /* 0x000fc80003f05070 */
[----:B------:R-:W-:-:S13]  /*0740*/  ISETP.NE.AND.EX P0, PT, R3, RZ, PT, P0 ;  /* 0x000000ff0300720c */ /* 0x000fda0003f05300 */
.L_x_11:
[----:B------:R-:W-:Y:S05]  /*0750*/  BSYNC.RECONVERGENT B2 ;  /* 0x0000000000027941 */ /* 0x000fea0003800200 */
.L_x_9:
[----:B------:R-:W-:Y:S05]  /*0760*/  @!P0 BRA `(.L_x_12) ;  /* 0xfffffffc000c8947 */ /* 0x000fea000383ffff */
[----:B------:R-:W-:Y:S05]  /*0770*/  BSYNC.RECONVERGENT B1 ;  /* 0x0000000000017941 */ /* 0x000fea0003800200 */
.L_x_5:
[----:B------:R-:W-:-:S04]  /*0780*/  ISETP.GE.U32.AND P0, PT, R8, 0x2, PT ;  /* 0x000000020800780c */ /* 0x000fc80003f06070 */
[----:B------:R-:W-:-:S13]  /*0790*/  ISETP.GE.U32.AND.EX P0, PT, R9, RZ, PT, P0 ;  /* 0x000000ff0900720c */ /* 0x000fda0003f06100 */
[----:B------:R-:W-:Y:S05]  /*07a0*/  @!P0 BRA `(.L_x_4) ;  /* 0x0000000400b08947 */ /* 0x000fea0003800000 */
[----:B------:R-:W-:-:S04]  /*07b0*/  ISETP.GE.U32.AND P0, PT, R8, 0x4, PT ;  /* 0x000000040800780c */ /* 0x000fc80003f06070 */
[----:B------:R-:W-:-:S13]  /*07c0*/  ISETP.GE.U32.AND.EX P0, PT, R9, RZ, PT, P0 ;  /* 0x000000ff0900720c */ /* 0x000fda0003f06100 */
[----:B------:R-:W-:Y:S05]  /*07d0*/  @!P0 BRA `(.L_x_13) ;  /* 0x0000000400648947 */ /* 0x000fea0003800000 */
[----:B------:R-:W-:Y:S02]  /*07e0*/  IMAD R5, R9, -0x55555555, RZ ;  /* 0xaaaaaaab09057824 */ /* 0x000fe400078e02ff */
[----:B------:R-:W-:-:S04]  /*07f0*/  IMAD.WIDE.U32 R2, R8, -0x55555555, RZ ;  /* 0xaaaaaaab08027825 */ /* 0x000fc800078e00ff */
[----:B------:R-:W-:Y:S01]  /*0800*/  IMAD R5, R8, -0x55555556, R5 ;  /* 0xaaaaaaaa08057824 */ /* 0x000fe200078e0205 */
[----:B------:R-:W-:-:S04]  /*0810*/  ISETP.GE.U32.AND P0, PT, R2, 0x55555556, PT ;  /* 0x555555560200780c */ /* 0x000fc80003f06070 */
[----:B------:R-:W-:-:S04]  /*0820*/  IADD3 R2, PT, PT, R3, R5, RZ ;  /* 0x0000000503027210 */ /* 0x000fc80007ffe0ff */
[----:B------:R-:W-:-:S13]  /*0830*/  ISETP.GE.U32.AND.EX P0, PT, R2, 0x55555555, PT, P0 ;  /* 0x555555550200780c */ /* 0x000fda0003f06100 */
[----:B------:R-:W-:Y:S05]  /*0840*/  @!P0 BRA `(.L_x_4) ;  /* 0x0000000400888947 */ /* 0x000fea0003800000 */
[----:B------:R-:W-:-:S04]  /*0850*/  ISETP.GE.U32.AND P0, PT, R8, 0x19, PT ;  /* 0x000000190800780c */ /* 0x000fc80003f06070 */
[----:B------:R-:W-:-:S13]  /*0860*/  ISETP.GE.U32.AND.EX P0, PT, R9, RZ, PT, P0 ;  /* 0x000000ff0900720c */ /* 0x000fda0003f06100 */
[----:B------:R-:W-:Y:S05]  /*0870*/  @!P0 BRA `(.L_x_13) ;  /* 0x00000004003c8947 */ /* 0x000fea0003800000 */
[----:B------:R-:W-:Y:S02]  /*0880*/  IMAD.MOV.U32 R15, RZ, RZ, 0x5 ;  /* 0x00000005ff0f7424 */ /* 0x000fe400078e00ff */
[----:B------:R-:W-:-:S07]  /*0890*/  IMAD.MOV.U32 R14, RZ, RZ, RZ ;  /* 0x000000ffff0e7224 */ /* 0x000fce00078e00ff */
.L_x_20:
[----:B------:R-:W-:Y:S01]  /*08a0*/  LOP3.LUT R2, R9, R14, RZ, 0xfc, !PT ;  /* 0x0000000e09027212 */ /* 0x000fe200078efcff */
[----:B------:R-:W-:Y:S03]  /*08b0*/  BSSY.RECONVERGENT B1, `(.L_x_14) ;  /* 0x000001f000017945 */ /* 0x000fe60003800200 */
[----:B------:R-:W-:-:S13]  /*08c0*/  ISETP.NE.U32.AND P0, PT, R2, RZ, PT ;  /* 0x000000ff0200720c */ /* 0x000fda0003f05070 */
[----:B------:R-:W-:Y:S05]  /*08d0*/  @P0 BRA `(.L_x_15) ;  /* 0x0000000000500947 */ /* 0x000fea0003800000 */
[----:B------:R-:W0:Y:S01]  /*08e0*/  I2F.U32.RP R4, R15 ;  /* 0x0000000f00047306 */ /* 0x000e220000209000 */
[----:B------:R-:W-:-:S07]  /*08f0*/  ISETP.NE.U32.AND P1, PT, R15, RZ, PT ;  /* 0x000000ff0f00720c */ /* 0x000fce0003f25070 */
[----:B0-----:R-:W0:Y:S02]  /*0900*/  MUFU.RCP R4, R4 ;  /* 0x0000000400047308 */ /* 0x001e240000001000 */
[----:B0-----:R-:W-:-:S06]  /*0910*/  IADD3 R2, PT, PT, R4, 0xffffffe, RZ ;  /* 0x0ffffffe04027810 */ /* 0x001fcc0007ffe0ff */
[----:B------:R0:W1:Y:S02]  /*0920*/  F2I.FTZ.U32.TRUNC.NTZ R3, R2 ;  /* 0x0000000200037305 */ /* 0x000064000021f000 */
[----:B0-----:R-:W-:Y:S02]  /*0930*/  IMAD.MOV.U32 R2, RZ, RZ, RZ ;  /* 0x000000ffff027224 */ /* 0x001fe400078e00ff */
[----:B-1----:R-:W-:-:S04]  /*0940*/  IMAD.MOV R10, RZ, RZ, -R3 ;  /* 0x000000ffff0a7224 */ /* 0x002fc800078e0a03 */
[----:B------:R-:W-:-:S04]  /*0950*/  IMAD R5, R10, R15, RZ ;  /* 0x0000000f0a057224 */ /* 0x000fc800078e02ff */
[----:B------:R-:W-:-:S06]  /*0960*/  IMAD.HI.U32 R3, R3, R5, R2 ;  /* 0x0000000503037227 */ /* 0x000fcc00078e0002 */
[----:B------:R-:W-:-:S05]  /*0970*/  IMAD.HI.U32 R3, R3, R8, RZ ;  /* 0x0000000803037227 */ /* 0x000fca00078e00ff */
[----:B------:R-:W-:-:S05]  /*0980*/  IADD3 R3, PT, PT, -R3, RZ, RZ ;  /* 0x000000ff03037210 */ /* 0x000fca0007ffe1ff */
[----:B------:R-:W-:-:S05]  /*0990*/  IMAD R10, R15, R3, R8 ;  /* 0x000000030f0a7224 */ /* 0x000fca00078e0208 */
        /* <DEDUP_REMOVED lines=8> */
.L_x_15:
[----:B------:R-:W-:Y:S01]  /*0a20*/  MOV R7, R8 ;  /* 0x0000000800077202 */ /* 0x000fe20000000f00 */
[----:B------:R-:W-:Y:S01]  /*0a30*/  IMAD.MOV.U32 R12, RZ, RZ, R9 ;  /* 0x000000ffff0c7224 */ /* 0x000fe200078e0009 */
[----:B------:R-:W-:Y:S01]  /*0a40*/  MOV R11, R14 ;  /* 0x0000000e000b7202 */ /* 0x000fe20000000f00 */
[----:B------:R-:W-:Y:S01]  /*0a50*/  IMAD.MOV.U32 R13, RZ, RZ, R15 ;  /* 0x000000ffff0d7224 */ /* 0x000fe200078e000f */
[----:B------:R-:W-:-:S07]  /*0a60*/  MOV R10, 0xa80 ;  /* 0x00000a80000a7802 */ /* 0x000fce0000000f00 */
[----:B------:R-:W-:Y:S05]  /*0a70*/  CALL.REL.NOINC `($__internal_1_$__cuda_sm20_rem_u64) ;  /* 0x00000008002c7944 */ /* 0x000fea0003c00000 */
[----:B------:R-:W-:-:S04]  /*0a80*/  ISETP.NE.U32.AND P0, PT, R2, RZ, PT ;  /* 0x000000ff0200720c */ /* 0x000fc80003f05070 */
[----:B------:R-:W-:-:S13]  /*0a90*/  ISETP.NE.AND.EX P0, PT, R3, RZ, PT, P0 ;  /* 0x000000ff0300720c */ /* 0x000fda0003f05300 */
.L_x_16:
[----:B------:R-:W-:Y:S05]  /*0aa0*/  BSYNC.RECONVERGENT B1 ;  /* 0x0000000000017941 */ /* 0x000fea0003800200 */
.L_x_14:
[----:B------:R-:W-:Y:S05]  /*0ab0*/  @!P0 BRA `(.L_x_4) ;  /* 0x0000000000ec8947 */ /* 0x000fea0003800000 */
[----:B------:R-:W-:Y:S01]  /*0ac0*/  IADD3 R13, P0, PT, R15, 0x2, RZ ;  /* 0x000000020f0d7810 */ /* 0x000fe20007f1e0ff */
[----:B------:R-:W-:Y:S04]  /*0ad0*/  BSSY.RECONVERGENT B1, `(.L_x_17) ;  /* 0x000001f000017945 */ /* 0x000fe80003800200 */
[----:B------:R-:W-:-:S05]  /*0ae0*/  IMAD.X R11, RZ, RZ, R14, P0 ;  /* 0x000000ffff0b7224 */ /* 0x000fca00000e060e */
[----:B------:R-:W-:-:S04]  /*0af0*/  LOP3.LUT R2, R9, R11, RZ, 0xfc, !PT ;  /* 0x0000000b09027212 */ /* 0x000fc800078efcff */
[----:B------:R-:W-:-:S13]  /*0b00*/  ISETP.NE.U32.AND P0, PT, R2, RZ, PT ;  /* 0x000000ff0200720c */ /* 0x000fda0003f05070 */
[----:B------:R-:W-:Y:S05]  /*0b10*/  @P0 BRA `(.L_x_18) ;  /* 0x0000000000500947 */ /* 0x000fea0003800000 */
[----:B------:R-:W0:Y:S01]  /*0b20*/  I2F.U32.RP R4, R13 ;  /* 0x0000000d00047306 */ /* 0x000e220000209000 */
[----:B------:R-:W-:-:S07]  /*0b30*/  ISETP.NE.U32.AND P1, PT, R13, RZ, PT ;  /* 0x000000ff0d00720c */ /* 0x000fce0003f25070 */
[----:B0-----:R-:W0:Y:S02]  /*0b40*/  MUFU.RCP R4, R4 ;  /* 0x0000000400047308 */ /* 0x001e240000001000 */
[----:B0-----:R-:W-:-:S06]  /*0b50*/  VIADD R2, R4, 0xffffffe ;  /* 0x0ffffffe04027836 */ /* 0x001fcc0000000000 */
[----:B------:R0:W1:Y:S02]  /*0b60*/  F2I.FTZ.U32.TRUNC.NTZ R3, R2 ;  /* 0x0000000200037305 */ /* 0x000064000021f000 */
[----:B0-----:R-:W-:Y:S01]  /*0b70*/  IMAD.MOV.U32 R2, RZ, RZ, RZ ;  /* 0x000000ffff027224 */ /* 0x001fe200078e00ff */
[----:B-1----:R-:W-:-:S05]  /*0b80*/  IADD3 R10, PT, PT, RZ, -R3, RZ ;  /* 0x80000003ff0a7210 */ /* 0x002fca0007ffe0ff */
        /* <DEDUP_REMOVED lines=13> */
.L_x_18:
[----:B------:R-:W-:Y:S01]  /*0c60*/  IMAD.MOV.U32 R7, RZ, RZ, R8 ;  /* 0x000000ffff077224 */ /* 0x000fe200078e0008 */
[----:B------:R-:W-:Y:S02]  /*0c70*/  MOV R12, R9 ;  /* 0x00000009000c7202 */ /* 0x000fe40000000f00 */
[----:B------:R-:W-:-:S07]  /*0c80*/  MOV R10, 0xca0 ;  /* 0x00000ca0000a7802 */ /* 0x000fce0000000f00 */
[----:B------:R-:W-:Y:S05]  /*0c90*/  CALL.REL.NOINC `($__internal_1_$__cuda_sm20_rem_u64) ;  /* 0x0000000400a47944 */ /* 0x000fea0003c00000 */
[----:B------:R-:W-:-:S04]  /*0ca0*/  ISETP.NE.U32.AND P0, PT, R2, RZ, PT ;  /* 0x000000ff0200720c */ /* 0x000fc80003f05070 */
[----:B------:R-:W-:-:S13]  /*0cb0*/  ISETP.NE.AND.EX P0, PT, R3, RZ, PT, P0 ;  /* 0x000000ff0300720c */ /* 0x000fda0003f05300 */
.L_x_19:
[----:B------:R-:W-:Y:S05]  /*0cc0*/  BSYNC.RECONVERGENT B1 ;  /* 0x0000000000017941 */ /* 0x000fea0003800200 */
.L_x_17:
[----:B------:R-:W-:Y:S05]  /*0cd0*/  @!P0 BRA `(.L_x_4) ;  /* 0x0000000000648947 */ /* 0x000fea0003800000 */
[----:B------:R-:W-:-:S05]  /*0ce0*/  IADD3 R15, P0, PT, R15, 0x6, RZ ;  /* 0x000000060f0f7810 */ /* 0x000fca0007f1e0ff */
[----:B------:R-:W-:Y:S02]  /*0cf0*/  IMAD.X R14, RZ, RZ, R14, P0 ;  /* 0x000000ffff0e7224 */ /* 0x000fe400000e060e */
[----:B------:R-:W-:-:S04]  /*0d00*/  IMAD.WIDE.U32 R2, R15, R15, RZ ;  /* 0x0000000f0f027225 */ /* 0x000fc800078e00ff */
[----:B------:R-:W-:Y:S01]  /*0d10*/  IMAD R4, R14, R15, RZ ;  /* 0x0000000f0e047224 */ /* 0x000fe200078e02ff */
[----:B------:R-:W-:-:S03]  /*0d20*/  ISETP.GT.U32.AND P0, PT, R2, R8, PT ;  /* 0x000000080200720c */ /* 0x000fc60003f04070 */
[----:B------:R-:W-:-:S04]  /*0d30*/  IMAD R5, R15, R14, R4 ;  /* 0x0000000e0f057224 */ /* 0x000fc800078e0204 */
[----:B------:R-:W-:-:S05]  /*0d40*/  IMAD.IADD R2, R3, 0x1, R5 ;  /* 0x0000000103027824 */ /* 0x000fca00078e0205 */
[----:B------:R-:W-:-:S13]  /*0d50*/  ISETP.GT.U32.AND.EX P0, PT, R2, R9, PT, P0 ;  /* 0x000000090200720c */ /* 0x000fda0003f04100 */
[----:B------:R-:W-:Y:S05]  /*0d60*/  @!P0 BRA `(.L_x_20) ;  /* 0xfffffff800cc8947 */ /* 0x000fea000383ffff */
.L_x_13:
[----:B------:R-:W0:Y:S01]  /*0d70*/  S2R R5, SR_LANEID ;  /* 0x0000000000057919 */ /* 0x000e220000000000 */
[----:B------:R-:W-:Y:S01]  /*0d80*/  VOTEU.ANY UR4, UPT, PT ;  /* 0x0000000000047886 */ /* 0x000fe200038e0100 */
[----:B------:R-:W1:Y:S01]  /*0d90*/  LDC.64 R2, c[0x0][0x3a0] ;  /* 0x0000e800ff027b82 */ /* 0x000e620000000a00 */
[----:B------:R-:W0:Y:S08]  /*0da0*/  FLO.U32 R10, UR4 ;  /* 0x00000004000a7d00 */ /* 0x000e3000080e0000 */
[----:B------:R-:W1:Y:S01]  /*0db0*/  POPC R11, UR4 ;  /* 0x00000004000b7d09 */ /* 0x000e620008000000 */
[----:B0-----:R-:W-:Y:S01]  /*0dc0*/  ISETP.EQ.U32.AND P0, PT, R10, R5, PT ;  /* 0x000000050a00720c */ /* 0x001fe20003f02070 */
[----:B------:R-:W0:Y:S01]  /*0dd0*/  S2R R12, SR_LTMASK ;  /* 0x00000000000c7919 */ /* 0x000e220000003900 */
[----:B------:R-:W2:Y:S11]  /*0de0*/  LDC.64 R4, c[0x0][0x398] ;  /* 0x0000e600ff047b82 */ /* 0x000eb60000000a00 */
[----:B-1----:R-:W3:Y:S01]  /*0df0*/  @P0 ATOMG.E.ADD.STRONG.GPU PT, R3, desc[UR6][R2.64], R11 ;  /* 0x8000000b020309a8 */ /* 0x002ee200081ef106 */
[----:B0-----:R-:W-:-:S06]  /*0e00*/  LOP3.LUT R12, R12, UR4, RZ, 0xc0, !PT ;  /* 0x000000040c0c7c12 */ /* 0x001fcc000f8ec0ff */
[----:B------:R-:W0:Y:S01]  /*0e10*/  POPC R12, R12 ;  /* 0x0000000c000c7309 */ /* 0x000e220000000000 */
[----:B---3--:R-:W0:Y:S02]  /*0e20*/  SHFL.IDX PT, R7, R3, R10, 0x1f ;  /* 0x00001f0a03077589 */ /* 0x008e2400000e0000 */
[----:B0-----:R-:W-:-:S05]  /*0e30*/  IADD3 R7, PT, PT, R7, R12, RZ ;  /* 0x0000000c07077210 */ /* 0x001fca0007ffe0ff */
[----:B--2---:R-:W-:-:S05]  /*0e40*/  IMAD.WIDE R4, R7, 0x10, R4 ;  /* 0x0000001007047825 */ /* 0x004fca00078e0204 */
[----:B------:R0:W-:Y:S04]  /*0e50*/  STG.E.64 desc[UR6][R4.64], R8 ;  /* 0x0000000804007986 */ /* 0x0001e8000c101b06 */
[----:B------:R0:W-:Y:S02]  /*0e60*/  STG.E desc[UR6][R4.64+0x8], R0 ;  /* 0x0000080004007986 */ /* 0x0001e4000c101906 */
.L_x_4:
[----:B------:R-:W-:Y:S05]  /*0e70*/  BSYNC.RECONVERGENT B0 ;  /* 0x0000000000007941 */ /* 0x000fea0003800200 */
.L_x_3:
[----:B------:R-:W1:Y:S01]  /*0e80*/  LDCU.64 UR4, c[0x0][0x388] ;  /* 0x00007100ff0477ac */ /* 0x000e620008000a00 */
[----:B0-----:R-:W-:-:S03]  /*0e90*/  IMAD.WIDE.U32 R8, R6, 0x2, R8 ;  /* 0x0000000206087825 */ /* 0x001fc600078e0008 */
[----:B-1----:R-:W-:-:S04]  /*0ea0*/  ISETP.GT.U32.AND P0, PT, R8, UR4, PT ;  /* 0x0000000408007c0c */ /* 0x002fc8000bf04070 */
[----:B------:R-:W-:-:S13]  /*0eb0*/  ISETP.GT.U32.AND.EX P0, PT, R9, UR5, PT, P0 ;  /* 0x0000000509007c0c */ /* 0x000fda000bf04100 */
[----:B------:R-:W-:Y:S05]  /*0ec0*/  @!P0 BRA `(.L_x_21) ;  /* 0xfffffff000848947 */ /* 0x000fea000383ffff */
[----:B------:R-:W-:Y:S05]  /*0ed0*/  EXIT ;  /* 0x000000000000794d */ /* 0x000fea0003800000 */
        .weak           $__internal_0_$__cuda_sm20_div_u64
        .type           $__internal_0_$__cuda_sm20_div_u64,@function
        .size           $__internal_0_$__cuda_sm20_div_u64,($__internal_1_$__cuda_sm20_rem_u64 - $__internal_0_$__cuda_sm20_div_u64)
$__internal_0_$__cuda_sm20_div_u64:
[----:B------:R-:W-:Y:S02]  /*0ee0*/  IMAD.MOV.U32 R14, RZ, RZ, R8 ;  /* 0x000000ffff0e7224 */ /* 0x000fe400078e0008 */
[----:B------:R-:W-:-:S04]  /*0ef0*/  IMAD.MOV.U32 R15, RZ, RZ, R9 ;  /* 0x000000ffff0f7224 */ /* 0x000fc800078e0009 */
[----:B------:R-:W0:Y:S08]  /*0f00*/  I2F.U64.RP R3, R14 ;  /* 0x0000000e00037312 */ /* 0x000e300000309000 */
[----:B0-----:R-:W0:Y:S02]  /*0f10*/  MUFU.RCP R3, R3 ;  /* 0x0000000300037308 */ /* 0x001e240000001000 */
[----:B0-----:R-:W-:-:S06]  /*0f20*/  IADD3 R4, PT, PT, R3, 0x1ffffffe, RZ ;  /* 0x1ffffffe03047810 */ /* 0x001fcc0007ffe0ff */
[----:B------:R-:W0:Y:S02]  /*0f30*/  F2I.U64.TRUNC R4, R4 ;  /* 0x0000000400047311 */ /* 0x000e24000020d800 */
[----:B0-----:R-:W-:-:S04]  /*0f40*/  IMAD.WIDE.U32 R10, R4, R8, RZ ;  /* 0x00000008040a7225 */ /* 0x001fc800078e00ff */
[----:B------:R-:W-:Y:S01]  /*0f50*/  IMAD R11, R4, R9, R11 ;  /* 0x00000009040b7224 */ /* 0x000fe200078e020b */
[----:B------:R-:W-:-:S03]  /*0f60*/  IADD3 R13, P0, PT, RZ, -R10, RZ ;  /* 0x8000000aff0d7210 */ /* 0x000fc60007f1e0ff */
[----:B------:R-:W-:Y:S02]  /*0f70*/  IMAD R11, R5, R8, R11 ;  /* 0x00000008050b7224 */ /* 0x000fe400078e020b */
[----:B------:R-:W-:-:S04]  /*0f80*/  IMAD.HI.U32 R10, R4, R13, RZ ;  /* 0x0000000d040a7227 */ /* 0x000fc800078e00ff */
[----:B------:R-:W-:Y:S02]  /*0f90*/  IMAD.X R17, RZ, RZ, ~R11, P0 ;  /* 0x000000ffff117224 */ /* 0x000fe400000e0e0b */
[----:B------:R-:W-:Y:S02]  /*0fa0*/  IMAD.MOV.U32 R11, RZ, RZ, R4 ;  /* 0x000000ffff0b7224 */ /* 0x000fe400078e0004 */
[-C--:B------:R-:W-:Y:S02]  /*0fb0*/  IMAD R15, R5, R17.reuse, RZ ;  /* 0x00000011050f7224 */ /* 0x080fe400078e02ff */
[----:B------:R-:W-:-:S04]  /*0fc0*/  IMAD.WIDE.U32 R10, P0, R4, R17, R10 ;  /* 0x00000011040a7225 */ /* 0x000fc8000780000a */
[----:B------:R-:W-:-:S04]  /*0fd0*/  IMAD.HI.U32 R3, R5, R17, RZ ;  /* 0x0000001105037227 */ /* 0x000fc800078e00ff */
[----:B------:R-:W-:Y:S01]  /*0fe0*/  IMAD.HI.U32 R10, P1, R5, R13, R10 ;  /* 0x0000000d050a7227 */ /* 0x000fe2000782000a */
[----:B------:R-:W-:-:S04]  /*0ff0*/  IADD3.X R3, PT, PT, R3, R5, RZ, P0, !PT ;  /* 0x0000000503037210 */ /* 0x000fc800007fe4ff */
[----:B------:R-:W-:-:S04]  /*1000*/  IADD3 R11, P2, PT, R15, R10, RZ ;  /* 0x0000000a0f0b7210 */ /* 0x000fc80007f5e0ff */
[----:B------:R-:W-:Y:S01]  /*1010*/  IADD3.X R3, PT, PT, RZ, RZ, R3, P2, P1 ;  /* 0x000000ffff037210 */ /* 0x000fe200017e2403 */
[----:B------:R-:W-:-:S04]  /*1020*/  IMAD.WIDE.U32 R4, R11, R8, RZ ;  /* 0x000000080b047225 */ /* 0x000fc800078e00ff */
[----:B------:R-:W-:Y:S01]  /*1030*/  IMAD R5, R11, R9, R5 ;  /* 0x000000090b057224 */ /* 0x000fe200078e0205 */
[----:B------:R-:W-:-:S03]  /*1040*/  IADD3 R13, P0, PT, RZ, -R4, RZ ;  /* 0x80000004ff0d7210 */ /* 0x000fc60007f1e0ff */
[----:B------:R-:W-:Y:S02]  /*1050*/  IMAD R5, R3, R8, R5 ;  /* 0x0000000803057224 */ /* 0x000fe400078e0205 */
[----:B------:R-:W-:-:S04]  /*1060*/  IMAD.HI.U32 R10, R11, R13, RZ ;  /* 0x0000000d0b0a7227 */ /* 0x000fc800078e00ff */
[----:B------:R-:W-:Y:S02]  /*1070*/  IMAD.X R4, RZ, RZ, ~R5, P0 ;  /* 0x000000ffff047224 */ /* 0x000fe400000e0e05 */
[----:B------:R-:W-:Y:S02]  /*1080*/  HFMA2 R5, -RZ, RZ, 0, 0 ;  /* 0x00000000ff057431 */ /* 0x000fe400000001ff */
[----:B------:R-:W-:-:S04]  /*1090*/  IMAD.WIDE.U32 R10, P0, R11, R4, R10 ;  /* 0x000000040b0a7225 */ /* 0x000fc8000780000a */
[C---:B------:R-:W-:Y:S02]  /*10a0*/  IMAD R14, R3.reuse, R4, RZ ;  /* 0x00000004030e7224 */ /* 0x040fe400078e02ff */
[----:B------:R-:W-:-:S04]  /*10b0*/  IMAD.HI.U32 R11, P1, R3, R13, R10 ;  /* 0x0000000d030b7227 */ /* 0x000fc8000782000a */
[----:B------:R-:W-:Y:S01]  /*10c0*/  IMAD.HI.U32 R4, R3, R4, RZ ;  /* 0x0000000403047227 */ /* 0x000fe200078e00ff */
[----:B------:R-:W-:-:S03]  /*10d0*/  IADD3 R11, P2, PT, R14, R11, RZ ;  /* 0x0000000b0e0b7210 */ /* 0x000fc60007f5e0ff */
[----:B------:R-:W-:Y:S02]  /*10e0*/  IMAD.X R3, R4, 0x1, R3, P0 ;  /* 0x0000000104037824 */ /* 0x000fe400000e0603 */
[----:B------:R-:W-:-:S03]  /*10f0*/  IMAD.HI.U32 R4, R11, R7, RZ ;  /* 0x000000070b047227 */ /* 0x000fc600078e00ff */
[----:B------:R-:W-:Y:S01]  /*1100*/  IADD3.X R3, PT, PT, RZ, RZ, R3, P2, P1 ;  /* 0x000000ffff037210 */ /* 0x000fe200017e2403 */
[----:B------:R-:W-:-:S04]  /*1110*/  IMAD.WIDE.U32 R4, R11, R12, R4 ;  /* 0x0000000c0b047225 */ /* 0x000fc800078e0004 */
[C---:B------:R-:W-:Y:S02]  /*1120*/  IMAD R11, R3.reuse, R12, RZ ;  /* 0x0000000c030b7224 */ /* 0x040fe400078e02ff */
[----:B------:R-:W-:-:S04]  /*1130*/  IMAD.HI.U32 R4, P0, R3, R7, R4 ;  /* 0x0000000703047227 */ /* 0x000fc80007800004 */
[----:B------:R-:W-:Y:S01]  /*1140*/  IMAD.HI.U32 R3, R3, R12, RZ ;  /* 0x0000000c03037227 */ /* 0x000fe200078e00ff */
[----:B------:R-:W-:-:S03]  /*1150*/  IADD3 R11, P1, PT, R11, R4, RZ ;  /* 0x000000040b0b7210 */ /* 0x000fc60007f3e0ff */
[----:B------:R-:W-:Y:S02]  /*1160*/  IMAD.X R3, RZ, RZ, R3, P0 ;  /* 0x000000ffff037224 */ /* 0x000fe400000e0603 */
[----:B------:R-:W-:-:S04]  /*1170*/  IMAD.WIDE.U32 R4, R11, R8, RZ ;  /* 0x000000080b047225 */ /* 0x000fc800078e00ff */
[----:B------:R-:W-:Y:S01]  /*1180*/  IMAD.X R3, RZ, RZ, R3, P1 ;  /* 0x000000ffff037224 */ /* 0x000fe200008e0603 */
[----:B------:R-:W-:Y:S01]  /*1190*/  IADD3 R7, P1, PT, -R4, R7, RZ ;  /* 0x0000000704077210 */ /* 0x000fe20007f3e1ff */
[----:B------:R-:W-:-:S03]  /*11a0*/  IMAD R5, R11, R9, R5 ;  /* 0x000000090b057224 */ /* 0x000fc600078e0205 */
[-C--:B------:R-:W-:Y:S01]  /*11b0*/  ISETP.GE.U32.AND P0, PT, R7, R8.reuse, PT ;  /* 0x000000080700720c */ /* 0x080fe20003f06070 */
[----:B------:R-:W-:-:S05]  /*11c0*/  IMAD R5, R3, R8, R5 ;  /* 0x0000000803057224 */ /* 0x000fca00078e0205 */
[----:B------:R-:W-:Y:S02]  /*11d0*/  IADD3.X R14, PT, PT, ~R5, R12, RZ, P1, !PT ;  /* 0x0000000c050e7210 */ /* 0x000fe40000ffe5ff */
[----:B------:R-:W-:Y:S02]  /*11e0*/  IADD3 R5, P2, PT, -R8, R7, RZ ;  /* 0x0000000708057210 */ /* 0x000fe40007f5e1ff */
[----:B------:R-:W-:Y:S02]  /*11f0*/  IADD3 R4, P1, PT, R11, 0x1, RZ ;  /* 0x000000010b047810 */ /* 0x000fe40007f3e0ff */
[C---:B------:R-:W-:Y:S01]  /*1200*/  ISETP.GE.U32.AND.EX P0, PT, R14.reuse, R9, PT, P0 ;  /* 0x000000090e00720c */ /* 0x040fe20003f06100 */
[----:B------:R-:W-:Y:S02]  /*1210*/  IMAD.X R12, R14, 0x1, ~R9, P2 ;  /* 0x000000010e0c7824 */ /* 0x000fe400010e0e09 */
[----:B------:R-:W-:Y:S01]  /*1220*/  IMAD.X R10, RZ, RZ, R3, P1 ;  /* 0x000000ffff0a7224 */ /* 0x000fe200008e0603 */
[----:B------:R-:W-:-:S02]  /*1230*/  SEL R5, R5, R7, P0 ;  /* 0x0000000705057207 */ /* 0x000fc40000000000 */
[----:B------:R-:W-:Y:S02]  /*1240*/  SEL R4, R4, R11, P0 ;  /* 0x0000000b04047207 */ /* 0x000fe40000000000 */
[----:B------:R-:W-:Y:S02]  /*1250*/  SEL R12, R12, R14, P0 ;  /* 0x0000000e0c0c7207 */ /* 0x000fe40000000000 */
[----:B------:R-:W-:Y:S02]  /*1260*/  SEL R3, R10, R3, P0 ;  /* 0x000000030a037207 */ /* 0x000fe40000000000 */
[----:B------:R-:W-:Y:S02]  /*1270*/  ISETP.GE.U32.AND P0, PT, R5, R8, PT ;  /* 0x000000080500720c */ /* 0x000fe40003f06070 */
[----:B------:R-:W-:Y:S02]  /*1280*/  IADD3 R7, P2, PT, R4, 0x1, RZ ;  /* 0x0000000104077810 */ /* 0x000fe40007f5e0ff */
[----:B------:R-:W-:-:S02]  /*1290*/  ISETP.GE.U32.AND.EX P0, PT, R12, R9, PT, P0 ;  /* 0x000000090c00720c */ /* 0x000fc40003f06100 */
[-C--:B------:R-:W-:Y:S02]  /*12a0*/  IADD3.X R12, PT, PT, RZ, R3.reuse, RZ, P2, !PT ;  /* 0x00000003ff0c7210 */ /* 0x080fe400017fe4ff */
[----:B------:R-:W-:Y:S02]  /*12b0*/  ISETP.NE.U32.AND P1, PT, R8, RZ, PT ;  /* 0x000000ff0800720c */ /* 0x000fe40003f25070 */
[----:B------:R-:W-:Y:S01]  /*12c0*/  SEL R12, R12, R3, P0 ;  /* 0x000000030c0c7207 */ /* 0x000fe20000000000 */
[----:B------:R-:W-:Y:S01]  /*12d0*/  IMAD.MOV.U32 R3, RZ, RZ, 0x0 ;  /* 0x00000000ff037424 */ /* 0x000fe200078e00ff */
[----:B------:R-:W-:Y:S02]  /*12e0*/  ISETP.NE.AND.EX P1, PT, R9, RZ, PT, P1 ;  /* 0x000000ff0900720c */ /* 0x000fe40003f25310 */
[----:B------:R-:W-:Y:S02]  /*12f0*/  SEL R7, R7, R4, P0 ;  /* 0x0000000407077207 */ /* 0x000fe40000000000 */
[----:B------:R-:W-:-:S02]  /*1300*/  SEL R12, R12, 0xffffffff, P1 ;  /* 0xffffffff0c0c7807 */ /* 0x000fc40000800000 */
[----:B------:R-:W-:Y:S01]  /*1310*/  SEL R7, R7, 0xffffffff, P1 ;  /* 0xffffffff07077807 */ /* 0x000fe20000800000 */
[----:B------:R-:W-:Y:S06]  /*1320*/  RET.REL.NODEC R2 `(_Z17findPrimesInRangeyyyP15factor_exponentPi) ;  /* 0xffffffec02347950 */ /* 0x000fec0003c3ffff */
        .weak           $__internal_1_$__cuda_sm20_rem_u64
        .type           $__internal_1_$__cuda_sm20_rem_u64,@function
        .size           $__internal_1_$__cuda_sm20_rem_u64,(.L_x_24 - $__internal_1_$__cuda_sm20_rem_u64)
$__internal_1_$__cuda_sm20_rem_u64:
[----:B------:R-:W-:Y:S01]  /*1330*/  IMAD.MOV.U32 R16, RZ, RZ, R13 ;  /* 0x000000ffff107224 */ /* 0x000fe200078e000d */
[----:B------:R-:W-:-:S05]  /*1340*/  MOV R17, R11 ;  /* 0x0000000b00117202 */ /* 0x000fca0000000f00 */
[----:B------:R-:W0:Y:S08]  /*1350*/  I2F.U64.RP R16, R16 ;  /* 0x0000001000107312 */ /* 0x000e300000309000 */
[----:B0-----:R-:W0:Y:S02]  /*1360*/  MUFU.RCP R2, R16 ;  /* 0x0000001000027308 */ /* 0x001e240000001000 */
[----:B0-----:R-:W-:-:S06]  /*1370*/  VIADD R2, R2, 0x1ffffffe ;  /* 0x1ffffffe02027836 */ /* 0x001fcc0000000000 */
[----:B------:R-:W0:Y:S02]  /*1380*/  F2I.U64.TRUNC R2, R2 ;  /* 0x0000000200027311 */ /* 0x000e24000020d800 */
[----:B0-----:R-:W-:-:S04]  /*1390*/  IMAD.WIDE.U32 R4, R2, R13, RZ ;  /* 0x0000000d02047225 */ /* 0x001fc800078e00ff */
[----:B------:R-:W-:Y:S01]  /*13a0*/  IMAD R5, R2, R11, R5 ;  /* 0x0000000b02057224 */ /* 0x000fe200078e0205 */
[----:B------:R-:W-:-:S03]  /*13b0*/  IADD3 R19, P0, PT, RZ, -R4, RZ ;  /* 0x80000004ff137210 */ /* 0x000fc60007f1e0ff */
[----:B------:R-:W-:Y:S02]  /*13c0*/  IMAD R5, R3, R13, R5 ;  /* 0x0000000d03057224 */ /* 0x000fe400078e0205 */
[----:B------:R-:W-:-:S04]  /*13d0*/  IMAD.HI.U32 R4, R2, R19, RZ ;  /* 0x0000001302047227 */ /* 0x000fc800078e00ff */
[----:B------:R-:W-:Y:S01]  /*13e0*/  IMAD.X R21, RZ, RZ, ~R5, P0 ;  /* 0x000000ffff157224 */ /* 0x000fe200000e0e05 */
[----:B------:R-:W-:-:S03]  /*13f0*/  MOV R5, R2 ;  /* 0x0000000200057202 */ /* 0x000fc60000000f00 */
[-C--:B------:R-:W-:Y:S02]  /*1400*/  IMAD R17, R3, R21.reuse, RZ ;  /* 0x0000001503117224 */ /* 0x080fe400078e02ff */
[----:B------:R-:W-:-:S04]  /*1410*/  IMAD.WIDE.U32 R4, P0, R2, R21, R4 ;  /* 0x0000001502047225 */ /* 0x000fc80007800004 */
[----:B------:R-:W-:-:S04]  /*1420*/  IMAD.HI.U32 R21, R3, R21, RZ ;  /* 0x0000001503157227 */ /* 0x000fc800078e00ff */
[----:B------:R-:W-:-:S05]  /*1430*/  IMAD.HI.U32 R4, P1, R3, R19, R4 ;  /* 0x0000001303047227 */ /* 0x000fca0007820004 */
[----:B------:R-:W-:Y:S01]  /*1440*/  IADD3 R5, P2, PT, R17, R4, RZ ;  /* 0x0000000411057210 */ /* 0x000fe20007f5e0ff */
[----:B------:R-:W-:-:S04]  /*1450*/  IMAD.X R4, R21, 0x1, R3, P0 ;  /* 0x0000000115047824 */ /* 0x000fc800000e0603 */
[----:B------:R-:W-:Y:S01]  /*1460*/  IMAD.WIDE.U32 R2, R5, R13, RZ ;  /* 0x0000000d05027225 */ /* 0x000fe200078e00ff */
[----:B------:R-:W-:-:S03]  /*1470*/  IADD3.X R16, PT, PT, RZ, RZ, R4, P2, P1 ;  /* 0x000000ffff107210 */ /* 0x000fc600017e2404 */
[----:B------:R-:W-:Y:S01]  /*1480*/  IMAD R3, R5, R11, R3 ;  /* 0x0000000b05037224 */ /* 0x000fe200078e0203 */
[----:B------:R-:W-:-:S03]  /*1490*/  IADD3 R17, P0, PT, RZ, -R2, RZ ;  /* 0x80000002ff117210 */ /* 0x000fc60007f1e0ff */
[----:B------:R-:W-:Y:S02]  /*14a0*/  IMAD R3, R16, R13, R3 ;  /* 0x0000000d10037224 */ /* 0x000fe400078e0203 */
[----:B------:R-:W-:-:S04]  /*14b0*/  IMAD.HI.U32 R4, R5, R17, RZ ;  /* 0x0000001105047227 */ /* 0x000fc800078e00ff */
[----:B------:R-:W-:-:S04]  /*14c0*/  IMAD.X R3, RZ, RZ, ~R3, P0 ;  /* 0x000000ffff037224 */ /* 0x000fc800000e0e03 */
[----:B------:R-:W-:-:S04]  /*14d0*/  IMAD.WIDE.U32 R4, P0, R5, R3, R4 ;  /* 0x0000000305047225 */ /* 0x000fc80007800004 */
[C---:B------:R-:W-:Y:S02]  /*14e0*/  IMAD R2, R16.reuse, R3, RZ ;  /* 0x0000000310027224 */ /* 0x040fe400078e02ff */
[----:B------:R-:W-:-:S04]  /*14f0*/  IMAD.HI.U32 R5, P1, R16, R17, R4 ;  /* 0x0000001110057227 */ /* 0x000fc80007820004 */
[----:B------:R-:W-:Y:S01]  /*1500*/  IMAD.HI.U32 R3, R16, R3, RZ ;  /* 0x0000000310037227 */ /* 0x000fe200078e00ff */
[----:B------:R-:W-:-:S04]  /*1510*/  IADD3 R5, P2, PT, R2, R5, RZ ;  /* 0x0000000502057210 */ /* 0x000fc80007f5e0ff */
[----:B------:R-:W-:Y:S01]  /*1520*/  IADD3.X R16, PT, PT, R3, R16, RZ, P0, !PT ;  /* 0x0000001003107210 */ /* 0x000fe200007fe4ff */
[----:B------:R-:W-:-:S03]  /*1530*/  IMAD.HI.U32 R2, R5, R7, RZ ;  /* 0x0000000705027227 */ /* 0x000fc600078e00ff */
[----:B------:R-:W-:Y:S01]  /*1540*/  IADD3.X R17, PT, PT, RZ, RZ, R16, P2, P1 ;  /* 0x000000ffff117210 */ /* 0x000fe200017e2410 */
[----:B------:R-:W-:Y:S02]  /*1550*/  IMAD.MOV.U32 R3, RZ, RZ, RZ ;  /* 0x000000ffff037224 */ /* 0x000fe400078e00ff */
[----:B------:R-:W-:-:S04]  /*1560*/  IMAD.WIDE.U32 R2, R5, R12, R2 ;  /* 0x0000000c05027225 */ /* 0x000fc800078e0002 */
[C---:B------:R-:W-:Y:S02]  /*1570*/  IMAD R5, R17.reuse, R12, RZ ;  /* 0x0000000c11057224 */ /* 0x040fe400078e02ff */
[----:B------:R-:W-:-:S04]  /*1580*/  IMAD.HI.U32 R2, P0, R17, R7, R2 ;  /* 0x0000000711027227 */ /* 0x000fc80007800002 */
[----:B------:R-:W-:Y:S01]  /*1590*/  IMAD.HI.U32 R4, R17, R12, RZ ;  /* 0x0000000c11047227 */ /* 0x000fe200078e00ff */
[----:B------:R-:W-:-:S03]  /*15a0*/  IADD3 R16, P1, PT, R5, R2, RZ ;  /* 0x0000000205107210 */ /* 0x000fc60007f3e0ff */
[----:B------:R-:W-:Y:S02]  /*15b0*/  IMAD.X R4, RZ, RZ, R4, P0 ;  /* 0x000000ffff047224 */ /* 0x000fe400000e0604 */
[----:B------:R-:W-:-:S03]  /*15c0*/  IMAD.WIDE.U32 R2, R16, R13, RZ ;  /* 0x0000000d10027225 */ /* 0x000fc600078e00ff */
[----:B------:R-:W-:Y:S01]  /*15d0*/  IADD3.X R4, PT, PT, RZ, R4, RZ, P1, !PT ;  /* 0x00000004ff047210 */ /* 0x000fe20000ffe4ff */
[----:B------:R-:W-:Y:S01]  /*15e0*/  IMAD R16, R16, R11, R3 ;  /* 0x0000000b10107224 */ /* 0x000fe200078e0203 */
[----:B------:R-:W-:-:S03]  /*15f0*/  IADD3 R2, P1, PT, -R2, R7, RZ ;  /* 0x0000000702027210 */ /* 0x000fc60007f3e1ff */
[-C--:B------:R-:W-:Y:S01]  /*1600*/  IMAD R3, R4, R13.reuse, R16 ;  /* 0x0000000d04037224 */ /* 0x080fe200078e0210 */
[----:B------:R-:W-:-:S03]  /*1610*/  ISETP.GE.U32.AND P0, PT, R2, R13, PT ;  /* 0x0000000d0200720c */ /* 0x000fc60003f06070 */
[----:B------:R-:W-:Y:S01]  /*1620*/  IMAD.X R18, R12, 0x1, ~R3, P1 ;  /* 0x000000010c127824 */ /* 0x000fe200008e0e03 */
[----:B------:R-:W-:-:S04]  /*1630*/  IADD3 R4, P1, PT, -R13, R2, RZ ;  /* 0x000000020d047210 */ /* 0x000fc80007f3e1ff */
[C---:B------:R-:W-:Y:S01]  /*1640*/  ISETP.GE.U32.AND.EX P0, PT, R18.reuse, R11, PT, P0 ;  /* 0x0000000b1200720c */ /* 0x040fe20003f06100 */
[----:B------:R-:W-:Y:S01]  /*1650*/  IMAD.X R16, R18, 0x1, ~R11, P1 ;  /* 0x0000000112107824 */ /* 0x000fe200008e0e0b */
[C---:B------:R-:W-:Y:S02]  /*1660*/  ISETP.NE.U32.AND P1, PT, R13.reuse, RZ, PT ;  /* 0x000000ff0d00720c */ /* 0x040fe40003f25070 */
[----:B------:R-:W-:Y:S02]  /*1670*/  SEL R4, R4, R2, P0 ;  /* 0x0000000204047207 */ /* 0x000fe40000000000 */
[----:B------:R-:W-:Y:S02]  /*1680*/  SEL R16, R16, R18, P0 ;  /* 0x0000001210107207 */ /* 0x000fe40000000000 */
[----:B------:R-:W-:Y:S02]  /*1690*/  ISETP.GE.U32.AND P0, PT, R4, R13, PT ;  /* 0x0000000d0400720c */ /* 0x000fe40003f06070 */
[----:B------:R-:W-:-:S02]  /*16a0*/  IADD3 R2, P2, PT, -R13, R4, RZ ;  /* 0x000000040d027210 */ /* 0x000fc40007f5e1ff */
[----:B------:R-:W-:Y:S02]  /*16b0*/  ISETP.GE.U32.AND.EX P0, PT, R16, R11, PT, P0 ;  /* 0x0000000b1000720c */ /* 0x000fe40003f06100 */
[C---:B------:R-:W-:Y:S02]  /*16c0*/  IADD3.X R3, PT, PT, ~R11.reuse, R16, RZ, P2, !PT ;  /* 0x000000100b037210 */ /* 0x040fe400017fe5ff */
[----:B------:R-:W-:Y:S01]  /*16d0*/  ISETP.NE.AND.EX P1, PT, R11, RZ, PT, P1 ;  /* 0x000000ff0b00720c */ /* 0x000fe20003f25310 */
[----:B------:R-:W-:Y:S01]  /*16e0*/  IMAD.MOV.U32 R11, RZ, RZ, 0x0 ;  /* 0x00000000ff0b7424 */ /* 0x000fe200078e00ff */
[----:B------:R-:W-:Y:S02]  /*16f0*/  SEL R2, R2, R4, P0 ;  /* 0x0000000402027207 */ /* 0x000fe40000000000 */
[----:B------:R-:W-:Y:S02]  /*1700*/  SEL R3, R3, R16, P0 ;  /* 0x0000001003037207 */ /* 0x000fe40000000000 */
[----:B------:R-:W-:-:S02]  /*1710*/  SEL R2, R2, 0xffffffff, P1 ;  /* 0xffffffff02027807 */ /* 0x000fc40000800000 */
[----:B------:R-:W-:Y:S01]  /*1720*/  SEL R3, R3, 0xffffffff, P1 ;  /* 0xffffffff03037807 */ /* 0x000fe20000800000 */
[----:B------:R-:W-:Y:S06]  /*1730*/  RET.REL.NODEC R10 `(_Z17findPrimesInRangeyyyP15factor_exponentPi) ;  /* 0xffffffe80a307950 */ /* 0x000fec0003c3ffff */
.L_x_22:
[----:B------:R-:W-:-:S00]  /*1740*/  BRA `(.L_x_22) ;  /* 0xfffffffc00fc7947 */ /* 0x000fc0000383ffff */
[----:B------:R-:W-:-:S00]  /*1750*/  NOP ;  /* 0x0000000000007918 */ /* 0x000fc00000000000 */
        /* <DEDUP_REMOVED lines=10> */
.L_x_24:


//--------------------- .nv.shared.reserved.0     --------------------------
	.section	.nv.shared.reserved.0,"aw",@nobits
	.weak		__nv_reservedSMEM_offset_0_alias
	.size		__nv_reservedSMEM_offset_0_alias, 0, 64
	.other		__nv_reservedSMEM_offset_0_alias,@"STO_CUDA_RESERVED_SHARED STV_DEFAULT"
__nv_reservedSMEM_offset_0_alias:
	.zero		0
	.zero		64


//--------------------- .nv.constant0._Z17findPrimesInRangeyyyP15factor_exponentPi --------------------------
	.section	.nv.constant0._Z17findPrimesInRangeyyyP15factor_exponentPi,"a",@progbits
	.sectionflags	@""
	.align	4
.nv.constant0._Z17findPrimesInRangeyyyP15factor_exponentPi:
	.zero		936


//--------------------- SYMBOLS --------------------------

	.type		.nv.reservedSmem.offset0,@object
	.size		.nv.reservedSmem.offset0,0x4
